//
// Generated by NVIDIA NVVM Compiler
//
// Compiler Build ID: CL-36424714
// Cuda compilation tools, release 13.0, V13.0.88
// Based on NVVM 20.0.0
//

.version 9.0
.target sm_100
.address_size 64

	// .globl	_Z12imageProcessv

.visible .entry _Z12imageProcessv()
{


	ret;

}


// ===== COMPILED SASS (sm_100) =====

	.target	sm_100

	.elftype	@"ET_EXEC"


//--------------------- .note.nv.tkinfo           --------------------------
	.section	.note.nv.tkinfo,"",@"SHT_NOTE"
	.sectionflags	@"SHF_NOTE_NV_TKINFO"
	.tkinfo
        /*0018*/ 	.word	0x00000002
        /*0030*/ 	.string	""
        /*0030*/ 	.string	"ptxas"
        /*0030*/ 	.string	"Cuda compilation tools, release 13.0, V13.0.88"
        /*0030*/ 	.string	"Build cuda_13.0.r13.0/compiler.36424714_0"
        /*0030*/ 	.string	"-arch sm_100 -m 64 "



//--------------------- .note.nv.cuinfo           --------------------------
	.section	.note.nv.cuinfo,"",@"SHT_NOTE"
	.sectionflags	@"SHF_NOTE_NV_CUINFO"
        /*0018*/ 	.short	0x0002
        /*001a*/ 	.short	0x0064
        /*001c*/ 	.short	0x0082
	.zero		2


//--------------------- .nv.info                  --------------------------
	.section	.nv.info,"",@"SHT_CUDA_INFO"
	.align	4


	//----- nvinfo : EIATTR_REGCOUNT
	.align		4
        /*0000*/ 	.byte	0x04, 0x2f
        /*0002*/ 	.short	(.L_1 - .L_0)
	.align		4
.L_0:
        /*0004*/ 	.word	index@(_Z12imageProcessv)
        /*0008*/ 	.word	0x00000004


	//----- nvinfo : EIATTR_FRAME_SIZE
	.align		4
.L_1:
        /*000c*/ 	.byte	0x04, 0x11
        /*000e*/ 	.short	(.L_3 - .L_2)
	.align		4
.L_2:
        /*0010*/ 	.word	index@(_Z12imageProcessv)
        /*0014*/ 	.word	0x00000000


	//----- nvinfo : EIATTR_MIN_STACK_SIZE
	.align		4
.L_3:
        /*0018*/ 	.byte	0x04, 0x12
        /*001a*/ 	.short	(.L_5 - .L_4)
	.align		4
.L_4:
        /*001c*/ 	.word	index@(_Z12imageProcessv)
        /*0020*/ 	.word	0x00000000
.L_5:


//--------------------- .nv.compat                --------------------------
	.section	.nv.compat,"",@"SHT_CUDA_COMPAT_INFO"
	.align	4
        /*0000*/ 	.byte	0x02, 0x09, 0x00, 0x00, 0x02, 0x02, 0x01, 0x00, 0x02, 0x05, 0x05, 0x00, 0x03, 0x07, 0x01, 0x01
        /*0010*/ 	.byte	0x02, 0x03, 0x00, 0x00, 0x02, 0x06, 0x01, 0x00, 0x04, 0x0b, 0x08, 0x00, 0x09, 0x00, 0x00, 0x00
        /*0020*/ 	.byte	0x00, 0x00, 0x00, 0x00


//--------------------- .nv.info._Z12imageProcessv --------------------------
	.section	.nv.info._Z12imageProcessv,"",@"SHT_CUDA_INFO"
	.sectionflags	@""
	.align	4


	//----- nvinfo : EIATTR_CUDA_API_VERSION
	.align		4
        /*0000*/ 	.byte	0x04, 0x37
        /*0002*/ 	.short	(.L_7 - .L_6)
.L_6:
        /*0004*/ 	.word	0x00000082


	//----- nvinfo : EIATTR_SPARSE_MMA_MASK
	.align		4
.L_7:
        /*0008*/ 	.byte	0x03, 0x50
        /*000a*/ 	.short	0x0000


	//----- nvinfo : EIATTR_MAXREG_COUNT
	.align		4
        /*000c*/ 	.byte	0x03, 0x1b
        /*000e*/ 	.short	0x00ff


	//----- nvinfo : EIATTR_MERCURY_ISA_VERSION
	.align		4
        /*0010*/ 	.byte	0x03, 0x5f
        /*0012*/ 	.short	0x0101


	//----- nvinfo : EIATTR_VRC_CTA_INIT_COUNT
	.align		4
        /*0014*/ 	.byte	0x02, 0x4a
	.zero		1
	.zero		1


	//----- nvinfo : EIATTR_EXIT_INSTR_OFFSETS
	.align		4
        /*0018*/ 	.byte	0x04, 0x1c
        /*001a*/ 	.short	(.L_9 - .L_8)


	//   ....[0]....
.L_8:
        /*001c*/ 	.word	0x00000010


	//----- nvinfo : EIATTR_SW_WAR
	.align		4
.L_9:
        /*0020*/ 	.byte	0x04, 0x36
        /*0022*/ 	.short	(.L_11 - .L_10)
.L_10:
        /*0024*/ 	.word	0x00000008
.L_11:


//--------------------- .nv.callgraph             --------------------------
	.section	.nv.callgraph,"",@"SHT_CUDA_CALLGRAPH"
	.align	4
	.sectionentsize	8
	.align		4
        /*0000*/ 	.word	0x00000000
	.align		4
        /*0004*/ 	.word	0xffffffff
	.align		4
        /*0008*/ 	.word	0x00000000
	.align		4
        /*000c*/ 	.word	0xfffffffe
	.align		4
        /*0010*/ 	.word	0x00000000
	.align		4
        /*0014*/ 	.word	0xfffffffd
	.align		4
        /*0018*/ 	.word	0x00000000
	.align		4
        /*001c*/ 	.word	0xfffffffc


//--------------------- .text._Z12imageProcessv   --------------------------
	.section	.text._Z12imageProcessv,"ax",@progbits
	.align	128
        .global         _Z12imageProcessv
        .type           _Z12imageProcessv,@function
        .size           _Z12imageProcessv,(.L_x_1 - _Z12imageProcessv)
        .other          _Z12imageProcessv,@"STO_CUDA_ENTRY STV_DEFAULT"
_Z12imageProcessv:
.text._Z12imageProcessv:
[----:B------:R-:W-:Y:S01]  /*0000*/  LDC R1, c[0x0][0x37c] ;  /* 0x0000df00ff017b82 */ /* 0x000fe20000000800 */
[----:B------:R-:W-:Y:S05]  /*0010*/  EXIT ;  /* 0x000000000000794d */ /* 0x000fea0003800000 */
.L_x_0:
[----:B------:R-:W-:-:S00]  /*0020*/  BRA `(.L_x_0) ;  /* 0xfffffffc00fc7947 */ /* 0x000fc0000383ffff */
[----:B------:R-:W-:-:S00]  /*0030*/  NOP ;  /* 0x0000000000007918 */ /* 0x000fc00000000000 */
        /* <DEDUP_REMOVED lines=12> */
.L_x_1:


//--------------------- .nv.shared.reserved.0     --------------------------
	.section	.nv.shared.reserved.0,"aw",@nobits
	.weak		__nv_reservedSMEM_offset_0_alias
	.size		__nv_reservedSMEM_offset_0_alias, 0, 64
	.other		__nv_reservedSMEM_offset_0_alias,@"STO_CUDA_RESERVED_SHARED STV_DEFAULT"
__nv_reservedSMEM_offset_0_alias:
	.zero		0
	.zero		64


//--------------------- .nv.constant0._Z12imageProcessv --------------------------
	.section	.nv.constant0._Z12imageProcessv,"a",@progbits
	.sectionflags	@""
	.align	4
.nv.constant0._Z12imageProcessv:
	.zero		896


//--------------------- SYMBOLS --------------------------

	.type		.nv.reservedSmem.offset0,@object
	.size		.nv.reservedSmem.offset0,0x4
